//
// Generated by NVIDIA NVVM Compiler
//
// Compiler Build ID: CL-36424714
// Cuda compilation tools, release 13.0, V13.0.88
// Based on NVVM 20.0.0
//

.version 9.0
.target sm_100
.address_size 64

	// .globl	_Z10clear_dataPfi

.visible .entry _Z10clear_dataPfi(
	.param .u64 .ptr .align 1 _Z10clear_dataPfi_param_0,
	.param .u32 _Z10clear_dataPfi_param_1
)
{
	.reg .pred 	%p<2>;
	.reg .b32 	%r<7>;
	.reg .b64 	%rd<5>;

	ld.param.u64 	%rd1, [_Z10clear_dataPfi_param_0];
	ld.param.u32 	%r2, [_Z10clear_dataPfi_param_1];
	mov.u32 	%r3, %ctaid.x;
	mov.u32 	%r4, %ntid.x;
	mov.u32 	%r5, %tid.x;
	mad.lo.s32 	%r1, %r3, %r4, %r5;
	setp.ge.s32 	%p1, %r1, %r2;
	@%p1 bra 	$L__BB0_2;
	cvta.to.global.u64 	%rd2, %rd1;
	mul.wide.s32 	%rd3, %r1, 4;
	add.s64 	%rd4, %rd2, %rd3;
	mov.b32 	%r6, 0;
	st.global.u32 	[%rd4], %r6;
$L__BB0_2:
	ret;

}
	// .globl	_Z15coalescedKernelPfS_i
.visible .entry _Z15coalescedKernelPfS_i(
	.param .u64 .ptr .align 1 _Z15coalescedKernelPfS_i_param_0,
	.param .u64 .ptr .align 1 _Z15coalescedKernelPfS_i_param_1,
	.param .u32 _Z15coalescedKernelPfS_i_param_2
)
{
	.reg .pred 	%p<2>;
	.reg .b32 	%r<6>;
	.reg .b32 	%f<3>;
	.reg .b64 	%rd<8>;

	ld.param.u64 	%rd1, [_Z15coalescedKernelPfS_i_param_0];
	ld.param.u64 	%rd2, [_Z15coalescedKernelPfS_i_param_1];
	ld.param.u32 	%r2, [_Z15coalescedKernelPfS_i_param_2];
	mov.u32 	%r3, %ctaid.x;
	mov.u32 	%r4, %ntid.x;
	mov.u32 	%r5, %tid.x;
	mad.lo.s32 	%r1, %r3, %r4, %r5;
	setp.ge.s32 	%p1, %r1, %r2;
	@%p1 bra 	$L__BB1_2;
	cvta.to.global.u64 	%rd3, %rd1;
	cvta.to.global.u64 	%rd4, %rd2;
	mul.wide.s32 	%rd5, %r1, 4;
	add.s64 	%rd6, %rd3, %rd5;
	ld.global.f32 	%f1, [%rd6];
	add.f32 	%f2, %f1, %f1;
	add.s64 	%rd7, %rd4, %rd5;
	st.global.f32 	[%rd7], %f2;
$L__BB1_2:
	ret;

}
	// .globl	_Z18nonCoalescedKernelPfS_ii
.visible .entry _Z18nonCoalescedKernelPfS_ii(
	.param .u64 .ptr .align 1 _Z18nonCoalescedKernelPfS_ii_param_0,
	.param .u64 .ptr .align 1 _Z18nonCoalescedKernelPfS_ii_param_1,
	.param .u32 _Z18nonCoalescedKernelPfS_ii_param_2,
	.param .u32 _Z18nonCoalescedKernelPfS_ii_param_3
)
{
	.reg .pred 	%p<2>;
	.reg .b32 	%r<9>;
	.reg .b32 	%f<3>;
	.reg .b64 	%rd<8>;

	ld.param.u64 	%rd1, [_Z18nonCoalescedKernelPfS_ii_param_0];
	ld.param.u64 	%rd2, [_Z18nonCoalescedKernelPfS_ii_param_1];
	ld.param.u32 	%r2, [_Z18nonCoalescedKernelPfS_ii_param_2];
	ld.param.u32 	%r3, [_Z18nonCoalescedKernelPfS_ii_param_3];
	mov.u32 	%r4, %ctaid.x;
	mov.u32 	%r5, %ntid.x;
	mov.u32 	%r6, %tid.x;
	mad.lo.s32 	%r1, %r4, %r5, %r6;
	setp.ge.s32 	%p1, %r1, %r3;
	@%p1 bra 	$L__BB2_2;
	cvta.to.global.u64 	%rd3, %rd1;
	cvta.to.global.u64 	%rd4, %rd2;
	mul.lo.s32 	%r7, %r2, %r1;
	rem.s32 	%r8, %r7, %r3;
	mul.wide.s32 	%rd5, %r8, 4;
	add.s64 	%rd6, %rd3, %rd5;
	ld.global.f32 	%f1, [%rd6];
	add.f32 	%f2, %f1, %f1;
	add.s64 	%rd7, %rd4, %rd5;
	st.global.f32 	[%rd7], %f2;
$L__BB2_2:
	ret;

}


// ===== COMPILED SASS (sm_100) =====

	.target	sm_100

	.elftype	@"ET_EXEC"


//--------------------- .note.nv.tkinfo           --------------------------
	.section	.note.nv.tkinfo,"",@"SHT_NOTE"
	.sectionflags	@"SHF_NOTE_NV_TKINFO"
	.tkinfo
        /*0018*/ 	.word	0x00000002
        /*0030*/ 	.string	""
        /*0030*/ 	.string	"ptxas"
        /*0030*/ 	.string	"Cuda compilation tools, release 13.0, V13.0.88"
        /*0030*/ 	.string	"Build cuda_13.0.r13.0/compiler.36424714_0"
        /*0030*/ 	.string	"-arch sm_100 -m 64 "



//--------------------- .note.nv.cuinfo           --------------------------
	.section	.note.nv.cuinfo,"",@"SHT_NOTE"
	.sectionflags	@"SHF_NOTE_NV_CUINFO"
        /*0018*/ 	.short	0x0002
        /*001a*/ 	.short	0x0064
        /*001c*/ 	.short	0x0082
	.zero		2


//--------------------- .nv.info                  --------------------------
	.section	.nv.info,"",@"SHT_CUDA_INFO"
	.align	4


	//----- nvinfo : EIATTR_REGCOUNT
	.align		4
        /*0000*/ 	.byte	0x04, 0x2f
        /*0002*/ 	.short	(.L_1 - .L_0)
	.align		4
.L_0:
        /*0004*/ 	.word	index@(_Z10clear_dataPfi)
        /*0008*/ 	.word	0x00000008


	//----- nvinfo : EIATTR_FRAME_SIZE
	.align		4
.L_1:
        /*000c*/ 	.byte	0x04, 0x11
        /*000e*/ 	.short	(.L_3 - .L_2)
	.align		4
.L_2:
        /*0010*/ 	.word	index@(_Z10clear_dataPfi)
        /*0014*/ 	.word	0x00000000


	//----- nvinfo : EIATTR_REGCOUNT
	.align		4
.L_3:
        /*0018*/ 	.byte	0x04, 0x2f
        /*001a*/ 	.short	(.L_5 - .L_4)
	.align		4
.L_4:
        /*001c*/ 	.word	index@(_Z15coalescedKernelPfS_i)
        /*0020*/ 	.word	0x0000000a


	//----- nvinfo : EIATTR_FRAME_SIZE
	.align		4
.L_5:
        /*0024*/ 	.byte	0x04, 0x11
        /*0026*/ 	.short	(.L_7 - .L_6)
	.align		4
.L_6:
        /*0028*/ 	.word	index@(_Z15coalescedKernelPfS_i)
        /*002c*/ 	.word	0x00000000


	//----- nvinfo : EIATTR_REGCOUNT
	.align		4
.L_7:
        /*0030*/ 	.byte	0x04, 0x2f
        /*0032*/ 	.short	(.L_9 - .L_8)
	.align		4
.L_8:
        /*0034*/ 	.word	index@(_Z18nonCoalescedKernelPfS_ii)
        /*0038*/ 	.word	0x0000000c


	//----- nvinfo : EIATTR_FRAME_SIZE
	.align		4
.L_9:
        /*003c*/ 	.byte	0x04, 0x11
        /*003e*/ 	.short	(.L_11 - .L_10)
	.align		4
.L_10:
        /*0040*/ 	.word	index@(_Z18nonCoalescedKernelPfS_ii)
        /*0044*/ 	.word	0x00000000


	//----- nvinfo : EIATTR_MIN_STACK_SIZE
	.align		4
.L_11:
        /*0048*/ 	.byte	0x04, 0x12
        /*004a*/ 	.short	(.L_13 - .L_12)
	.align		4
.L_12:
        /*004c*/ 	.word	index@(_Z18nonCoalescedKernelPfS_ii)
        /*0050*/ 	.word	0x00000000


	//----- nvinfo : EIATTR_MIN_STACK_SIZE
	.align		4
.L_13:
        /*0054*/ 	.byte	0x04, 0x12
        /*0056*/ 	.short	(.L_15 - .L_14)
	.align		4
.L_14:
        /*0058*/ 	.word	index@(_Z15coalescedKernelPfS_i)
        /*005c*/ 	.word	0x00000000


	//----- nvinfo : EIATTR_MIN_STACK_SIZE
	.align		4
.L_15:
        /*0060*/ 	.byte	0x04, 0x12
        /*0062*/ 	.short	(.L_17 - .L_16)
	.align		4
.L_16:
        /*0064*/ 	.word	index@(_Z10clear_dataPfi)
        /*0068*/ 	.word	0x00000000
.L_17:


//--------------------- .nv.compat                --------------------------
	.section	.nv.compat,"",@"SHT_CUDA_COMPAT_INFO"
	.align	4
        /*0000*/ 	.byte	0x02, 0x09, 0x00, 0x00, 0x02, 0x02, 0x01, 0x00, 0x02, 0x05, 0x05, 0x00, 0x03, 0x07, 0x01, 0x01
        /*0010*/ 	.byte	0x02, 0x03, 0x00, 0x00, 0x02, 0x06, 0x01, 0x00, 0x04, 0x0b, 0x08, 0x00, 0x09, 0x00, 0x00, 0x00
        /*0020*/ 	.byte	0x00, 0x00, 0x00, 0x00


//--------------------- .nv.info._Z18nonCoalescedKernelPfS_ii --------------------------
	.section	.nv.info._Z18nonCoalescedKernelPfS_ii,"",@"SHT_CUDA_INFO"
	.sectionflags	@""
	.align	4


	//----- nvinfo : EIATTR_CUDA_API_VERSION
	.align		4
        /*0000*/ 	.byte	0x04, 0x37
        /*0002*/ 	.short	(.L_19 - .L_18)
.L_18:
        /*0004*/ 	.word	0x00000082


	//----- nvinfo : EIATTR_KPARAM_INFO
	.align		4
.L_19:
        /*0008*/ 	.byte	0x04, 0x17
        /*000a*/ 	.short	(.L_21 - .L_20)
.L_20:
        /*000c*/ 	.word	0x00000000
        /*0010*/ 	.short	0x0003
        /*0012*/ 	.short	0x0014
        /*0014*/ 	.byte	0x00, 0xf0, 0x11, 0x00


	//----- nvinfo : EIATTR_KPARAM_INFO
	.align		4
.L_21:
        /*0018*/ 	.byte	0x04, 0x17
        /*001a*/ 	.short	(.L_23 - .L_22)
.L_22:
        /*001c*/ 	.word	0x00000000
        /*0020*/ 	.short	0x0002
        /*0022*/ 	.short	0x0010
        /*0024*/ 	.byte	0x00, 0xf0, 0x11, 0x00


	//----- nvinfo : EIATTR_KPARAM_INFO
	.align		4
.L_23:
        /*0028*/ 	.byte	0x04, 0x17
        /*002a*/ 	.short	(.L_25 - .L_24)
.L_24:
        /*002c*/ 	.word	0x00000000
        /*0030*/ 	.short	0x0001
        /*0032*/ 	.short	0x0008
        /*0034*/ 	.byte	0x00, 0xf5, 0x21, 0x00


	//----- nvinfo : EIATTR_KPARAM_INFO
	.align		4
.L_25:
        /*0038*/ 	.byte	0x04, 0x17
        /*003a*/ 	.short	(.L_27 - .L_26)
.L_26:
        /*003c*/ 	.word	0x00000000
        /*0040*/ 	.short	0x0000
        /*0042*/ 	.short	0x0000
        /*0044*/ 	.byte	0x00, 0xf5, 0x21, 0x00


	//----- nvinfo : EIATTR_SPARSE_MMA_MASK
	.align		4
.L_27:
        /*0048*/ 	.byte	0x03, 0x50
        /*004a*/ 	.short	0x0000


	//----- nvinfo : EIATTR_MAXREG_COUNT
	.align		4
        /*004c*/ 	.byte	0x03, 0x1b
        /*004e*/ 	.short	0x00ff


	//----- nvinfo : EIATTR_MERCURY_ISA_VERSION
	.align		4
        /*0050*/ 	.byte	0x03, 0x5f
        /*0052*/ 	.short	0x0101


	//----- nvinfo : EIATTR_VRC_CTA_INIT_COUNT
	.align		4
        /*0054*/ 	.byte	0x02, 0x4a
	.zero		1
	.zero		1


	//----- nvinfo : EIATTR_EXIT_INSTR_OFFSETS
	.align		4
        /*0058*/ 	.byte	0x04, 0x1c
        /*005a*/ 	.short	(.L_29 - .L_28)


	//   ....[0]....
.L_28:
        /*005c*/ 	.word	0x00000070


	//   ....[1]....
        /*0060*/ 	.word	0x00000280


	//----- nvinfo : EIATTR_CBANK_PARAM_SIZE
	.align		4
.L_29:
        /*0064*/ 	.byte	0x03, 0x19
        /*0066*/ 	.short	0x0018


	//----- nvinfo : EIATTR_PARAM_CBANK
	.align		4
        /*0068*/ 	.byte	0x04, 0x0a
        /*006a*/ 	.short	(.L_31 - .L_30)
	.align		4
.L_30:
        /*006c*/ 	.word	index@(.nv.constant0._Z18nonCoalescedKernelPfS_ii)
        /*0070*/ 	.short	0x0380
        /*0072*/ 	.short	0x0018


	//----- nvinfo : EIATTR_SW_WAR
	.align		4
.L_31:
        /*0074*/ 	.byte	0x04, 0x36
        /*0076*/ 	.short	(.L_33 - .L_32)
.L_32:
        /*0078*/ 	.word	0x00000008
.L_33:


//--------------------- .nv.info._Z15coalescedKernelPfS_i --------------------------
	.section	.nv.info._Z15coalescedKernelPfS_i,"",@"SHT_CUDA_INFO"
	.sectionflags	@""
	.align	4


	//----- nvinfo : EIATTR_CUDA_API_VERSION
	.align		4
        /*0000*/ 	.byte	0x04, 0x37
        /*0002*/ 	.short	(.L_35 - .L_34)
.L_34:
        /*0004*/ 	.word	0x00000082


	//----- nvinfo : EIATTR_KPARAM_INFO
	.align		4
.L_35:
        /*0008*/ 	.byte	0x04, 0x17
        /*000a*/ 	.short	(.L_37 - .L_36)
.L_36:
        /*000c*/ 	.word	0x00000000
        /*0010*/ 	.short	0x0002
        /*0012*/ 	.short	0x0010
        /*0014*/ 	.byte	0x00, 0xf0, 0x11, 0x00


	//----- nvinfo : EIATTR_KPARAM_INFO
	.align		4
.L_37:
        /*0018*/ 	.byte	0x04, 0x17
        /*001a*/ 	.short	(.L_39 - .L_38)
.L_38:
        /*001c*/ 	.word	0x00000000
        /*0020*/ 	.short	0x0001
        /*0022*/ 	.short	0x0008
        /*0024*/ 	.byte	0x00, 0xf5, 0x21, 0x00


	//----- nvinfo : EIATTR_KPARAM_INFO
	.align		4
.L_39:
        /*0028*/ 	.byte	0x04, 0x17
        /*002a*/ 	.short	(.L_41 - .L_40)
.L_40:
        /*002c*/ 	.word	0x00000000
        /*0030*/ 	.short	0x0000
        /*0032*/ 	.short	0x0000
        /*0034*/ 	.byte	0x00, 0xf5, 0x21, 0x00


	//----- nvinfo : EIATTR_SPARSE_MMA_MASK
	.align		4
.L_41:
        /*0038*/ 	.byte	0x03, 0x50
        /*003a*/ 	.short	0x0000


	//----- nvinfo : EIATTR_MAXREG_COUNT
	.align		4
        /*003c*/ 	.byte	0x03, 0x1b
        /*003e*/ 	.short	0x00ff


	//----- nvinfo : EIATTR_MERCURY_ISA_VERSION
	.align		4
        /*0040*/ 	.byte	0x03, 0x5f
        /*0042*/ 	.short	0x0101


	//----- nvinfo : EIATTR_VRC_CTA_INIT_COUNT
	.align		4
        /*0044*/ 	.byte	0x02, 0x4a
	.zero		1
	.zero		1


	//----- nvinfo : EIATTR_EXIT_INSTR_OFFSETS
	.align		4
        /*0048*/ 	.byte	0x04, 0x1c
        /*004a*/ 	.short	(.L_43 - .L_42)


	//   ....[0]....
.L_42:
        /*004c*/ 	.word	0x00000070


	//   ....[1]....
        /*0050*/ 	.word	0x00000100


	//----- nvinfo : EIATTR_CBANK_PARAM_SIZE
	.align		4
.L_43:
        /*0054*/ 	.byte	0x03, 0x19
        /*0056*/ 	.short	0x0014


	//----- nvinfo : EIATTR_PARAM_CBANK
	.align		4
        /*0058*/ 	.byte	0x04, 0x0a
        /*005a*/ 	.short	(.L_45 - .L_44)
	.align		4
.L_44:
        /*005c*/ 	.word	index@(.nv.constant0._Z15coalescedKernelPfS_i)
        /*0060*/ 	.short	0x0380
        /*0062*/ 	.short	0x0014


	//----- nvinfo : EIATTR_SW_WAR
	.align		4
.L_45:
        /*0064*/ 	.byte	0x04, 0x36
        /*0066*/ 	.short	(.L_47 - .L_46)
.L_46:
        /*0068*/ 	.word	0x00000008
.L_47:


//--------------------- .nv.info._Z10clear_dataPfi --------------------------
	.section	.nv.info._Z10clear_dataPfi,"",@"SHT_CUDA_INFO"
	.sectionflags	@""
	.align	4


	//----- nvinfo : EIATTR_CUDA_API_VERSION
	.align		4
        /*0000*/ 	.byte	0x04, 0x37
        /*0002*/ 	.short	(.L_49 - .L_48)
.L_48:
        /*0004*/ 	.word	0x00000082


	//----- nvinfo : EIATTR_KPARAM_INFO
	.align		4
.L_49:
        /*0008*/ 	.byte	0x04, 0x17
        /*000a*/ 	.short	(.L_51 - .L_50)
.L_50:
        /*000c*/ 	.word	0x00000000
        /*0010*/ 	.short	0x0001
        /*0012*/ 	.short	0x0008
        /*0014*/ 	.byte	0x00, 0xf0, 0x11, 0x00


	//----- nvinfo : EIATTR_KPARAM_INFO
	.align		4
.L_51:
        /*0018*/ 	.byte	0x04, 0x17
        /*001a*/ 	.short	(.L_53 - .L_52)
.L_52:
        /*001c*/ 	.word	0x00000000
        /*0020*/ 	.short	0x0000
        /*0022*/ 	.short	0x0000
        /*0024*/ 	.byte	0x00, 0xf5, 0x21, 0x00


	//----- nvinfo : EIATTR_SPARSE_MMA_MASK
	.align		4
.L_53:
        /*0028*/ 	.byte	0x03, 0x50
        /*002a*/ 	.short	0x0000


	//----- nvinfo : EIATTR_MAXREG_COUNT
	.align		4
        /*002c*/ 	.byte	0x03, 0x1b
        /*002e*/ 	.short	0x00ff


	//----- nvinfo : EIATTR_MERCURY_ISA_VERSION
	.align		4
        /*0030*/ 	.byte	0x03, 0x5f
        /*0032*/ 	.short	0x0101


	//----- nvinfo : EIATTR_VRC_CTA_INIT_COUNT
	.align		4
        /*0034*/ 	.byte	0x02, 0x4a
	.zero		1
	.zero		1


	//----- nvinfo : EIATTR_EXIT_INSTR_OFFSETS
	.align		4
        /*0038*/ 	.byte	0x04, 0x1c
        /*003a*/ 	.short	(.L_55 - .L_54)


	//   ....[0]....
.L_54:
        /*003c*/ 	.word	0x00000070


	//   ....[1]....
        /*0040*/ 	.word	0x000000c0


	//----- nvinfo : EIATTR_CBANK_PARAM_SIZE
	.align		4
.L_55:
        /*0044*/ 	.byte	0x03, 0x19
        /*0046*/ 	.short	0x000c


	//----- nvinfo : EIATTR_PARAM_CBANK
	.align		4
        /*0048*/ 	.byte	0x04, 0x0a
        /*004a*/ 	.short	(.L_57 - .L_56)
	.align		4
.L_56:
        /*004c*/ 	.word	index@(.nv.constant0._Z10clear_dataPfi)
        /*0050*/ 	.short	0x0380
        /*0052*/ 	.short	0x000c


	//----- nvinfo : EIATTR_SW_WAR
	.align		4
.L_57:
        /*0054*/ 	.byte	0x04, 0x36
        /*0056*/ 	.short	(.L_59 - .L_58)
.L_58:
        /*0058*/ 	.word	0x00000008
.L_59:


//--------------------- .nv.callgraph             --------------------------
	.section	.nv.callgraph,"",@"SHT_CUDA_CALLGRAPH"
	.align	4
	.sectionentsize	8
	.align		4
        /*0000*/ 	.word	0x00000000
	.align		4
        /*0004*/ 	.word	0xffffffff
	.align		4
        /*0008*/ 	.word	0x00000000
	.align		4
        /*000c*/ 	.word	0xfffffffe
	.align		4
        /*0010*/ 	.word	0x00000000
	.align		4
        /*0014*/ 	.word	0xfffffffd
	.align		4
        /*0018*/ 	.word	0x00000000
	.align		4
        /*001c*/ 	.word	0xfffffffc


//--------------------- .text._Z18nonCoalescedKernelPfS_ii --------------------------
	.section	.text._Z18nonCoalescedKernelPfS_ii,"ax",@progbits
	.align	128
        .global         _Z18nonCoalescedKernelPfS_ii
        .type           _Z18nonCoalescedKernelPfS_ii,@function
        .size           _Z18nonCoalescedKernelPfS_ii,(.L_x_3 - _Z18nonCoalescedKernelPfS_ii)
        .other          _Z18nonCoalescedKernelPfS_ii,@"STO_CUDA_ENTRY STV_DEFAULT"
_Z18nonCoalescedKernelPfS_ii:
.text._Z18nonCoalescedKernelPfS_ii:
[----:B------:R-:W-:Y:S01]  /*0000*/  LDC R1, c[0x0][0x37c] ;  /* 0x0000df00ff017b82 */ /* 0x000fe20000000800 */
[----:B------:R-:W0:Y:S07]  /*0010*/  S2R R3, SR_TID.X ;  /* 0x0000000000037919 */ /* 0x000e2e0000002100 */
[----:B------:R-:W0:Y:S08]  /*0020*/  S2UR UR4, SR_CTAID.X ;  /* 0x00000000000479c3 */ /* 0x000e300000002500 */
[----:B------:R-:W0:Y:S08]  /*0030*/  LDC R0, c[0x0][0x360] ;  /* 0x0000d800ff007b82 */ /* 0x000e300000000800 */
[----:B------:R-:W1:Y:S01]  /*0040*/  LDC R5, c[0x0][0x394] ;  /* 0x0000e500ff057b82 */ /* 0x000e620000000800 */
[----:B0-----:R-:W-:-:S05]  /*0050*/  IMAD R0, R0, UR4, R3 ;  /* 0x0000000400007c24 */ /* 0x001fca000f8e0203 */
[----:B-1----:R-:W-:-:S13]  /*0060*/  ISETP.GE.AND P0, PT, R0, R5, PT ;  /* 0x000000050000720c */ /* 0x002fda0003f06270 */
[----:B------:R-:W-:Y:S05]  /*0070*/  @P0 EXIT ;  /* 0x000000000000094d */ /* 0x000fea0003800000 */
[----:B------:R-:W-:Y:S01]  /*0080*/  IABS R7, R5 ;  /* 0x0000000500077213 */ /* 0x000fe20000000000 */
[----:B------:R-:W0:Y:S03]  /*0090*/  LDCU UR4, c[0x0][0x390] ;  /* 0x00007200ff0477ac */ /* 0x000e260008000800 */
[----:B------:R-:W1:Y:S08]  /*00a0*/  I2F.RP R4, R7 ;  /* 0x0000000700047306 */ /* 0x000e700000209400 */
[----:B-1----:R-:W1:Y:S01]  /*00b0*/  MUFU.RCP R4, R4 ;  /* 0x0000000400047308 */ /* 0x002e620000001000 */
[----:B0-----:R-:W-:Y:S01]  /*00c0*/  IMAD R0, R0, UR4, RZ ;  /* 0x0000000400007c24 */ /* 0x001fe2000f8e02ff */
[----:B------:R-:W0:Y:S04]  /*00d0*/  LDCU.64 UR4, c[0x0][0x358] ;  /* 0x00006b00ff0477ac */ /* 0x000e280008000a00 */
[----:B------:R-:W-:-:S02]  /*00e0*/  ISETP.GE.AND P2, PT, R0, RZ, PT ;  /* 0x000000ff0000720c */ /* 0x000fc40003f46270 */
[----:B-1----:R-:W-:Y:S02]  /*00f0*/  IADD3 R2, PT, PT, R4, 0xffffffe, RZ ;  /* 0x0ffffffe04027810 */ /* 0x002fe40007ffe0ff */
[----:B------:R-:W-:Y:S02]  /*0100*/  IABS R4, R0 ;  /* 0x0000000000047213 */ /* 0x000fe40000000000 */
[----:B------:R1:W2:Y:S02]  /*0110*/  F2I.FTZ.U32.TRUNC.NTZ R3, R2 ;  /* 0x0000000200037305 */ /* 0x0002a4000021f000 */
[----:B-1----:R-:W-:Y:S02]  /*0120*/  HFMA2 R2, -RZ, RZ, 0, 0 ;  /* 0x00000000ff027431 */ /* 0x002fe400000001ff */
[----:B--2---:R-:W-:-:S04]  /*0130*/  IMAD.MOV R6, RZ, RZ, -R3 ;  /* 0x000000ffff067224 */ /* 0x004fc800078e0a03 */
[----:B------:R-:W-:-:S04]  /*0140*/  IMAD R9, R6, R7, RZ ;  /* 0x0000000706097224 */ /* 0x000fc800078e02ff */
[----:B------:R-:W-:-:S06]  /*0150*/  IMAD.HI.U32 R3, R3, R9, R2 ;  /* 0x0000000903037227 */ /* 0x000fcc00078e0002 */
[----:B------:R-:W-:-:S04]  /*0160*/  IMAD.HI.U32 R3, R3, R4, RZ ;  /* 0x0000000403037227 */ /* 0x000fc800078e00ff */
[----:B------:R-:W-:-:S04]  /*0170*/  IMAD.MOV R3, RZ, RZ, -R3 ;  /* 0x000000ffff037224 */ /* 0x000fc800078e0a03 */
[C---:B------:R-:W-:Y:S02]  /*0180*/  IMAD R4, R7.reuse, R3, R4 ;  /* 0x0000000307047224 */ /* 0x040fe400078e0204 */
[----:B------:R-:W1:Y:S03]  /*0190*/  LDC.64 R2, c[0x0][0x380] ;  /* 0x0000e000ff027b82 */ /* 0x000e660000000a00 */
[----:B------:R-:W-:-:S13]  /*01a0*/  ISETP.GT.U32.AND P0, PT, R7, R4, PT ;  /* 0x000000040700720c */ /* 0x000fda0003f04070 */
[----:B------:R-:W-:Y:S02]  /*01b0*/  @!P0 IADD3 R4, PT, PT, R4, -R7, RZ ;  /* 0x8000000704048210 */ /* 0x000fe40007ffe0ff */
[----:B------:R-:W-:Y:S02]  /*01c0*/  ISETP.NE.AND P0, PT, R5, RZ, PT ;  /* 0x000000ff0500720c */ /* 0x000fe40003f05270 */
[----:B------:R-:W-:-:S13]  /*01d0*/  ISETP.GT.U32.AND P1, PT, R7, R4, PT ;  /* 0x000000040700720c */ /* 0x000fda0003f24070 */
[----:B------:R-:W-:-:S05]  /*01e0*/  @!P1 IMAD.IADD R4, R4, 0x1, -R7 ;  /* 0x0000000104049824 */ /* 0x000fca00078e0a07 */
[----:B------:R-:W-:-:S04]  /*01f0*/  MOV R7, R4 ;  /* 0x0000000400077202 */ /* 0x000fc80000000f00 */
[----:B------:R-:W-:Y:S02]  /*0200*/  @!P2 IADD3 R7, PT, PT, -R7, RZ, RZ ;  /* 0x000000ff0707a210 */ /* 0x000fe40007ffe1ff */
[----:B------:R-:W-:Y:S02]  /*0210*/  @!P0 LOP3.LUT R7, RZ, R5, RZ, 0x33, !PT ;  /* 0x00000005ff078212 */ /* 0x000fe400078e33ff */
[----:B------:R-:W2:Y:S03]  /*0220*/  LDC.64 R4, c[0x0][0x388] ;  /* 0x0000e200ff047b82 */ /* 0x000ea60000000a00 */
[----:B-1----:R-:W-:-:S06]  /*0230*/  IMAD.WIDE R2, R7, 0x4, R2 ;  /* 0x0000000407027825 */ /* 0x002fcc00078e0202 */
[----:B0-----:R-:W3:Y:S01]  /*0240*/  LDG.E R2, desc[UR4][R2.64] ;  /* 0x0000000402027981 */ /* 0x001ee2000c1e1900 */
[----:B--2---:R-:W-:-:S04]  /*0250*/  IMAD.WIDE R4, R7, 0x4, R4 ;  /* 0x0000000407047825 */ /* 0x004fc800078e0204 */
[----:B---3--:R-:W-:-:S05]  /*0260*/  FADD R7, R2, R2 ;  /* 0x0000000202077221 */ /* 0x008fca0000000000 */
[----:B------:R-:W-:Y:S01]  /*0270*/  STG.E desc[UR4][R4.64], R7 ;  /* 0x0000000704007986 */ /* 0x000fe2000c101904 */
[----:B------:R-:W-:Y:S05]  /*0280*/  EXIT ;  /* 0x000000000000794d */ /* 0x000fea0003800000 */
.L_x_0:
[----:B------:R-:W-:-:S00]  /*0290*/  BRA `(.L_x_0) ;  /* 0xfffffffc00fc7947 */ /* 0x000fc0000383ffff */
[----:B------:R-:W-:-:S00]  /*02a0*/  NOP ;  /* 0x0000000000007918 */ /* 0x000fc00000000000 */
        /* <DEDUP_REMOVED lines=13> */
.L_x_3:


//--------------------- .text._Z15coalescedKernelPfS_i --------------------------
	.section	.text._Z15coalescedKernelPfS_i,"ax",@progbits
	.align	128
        .global         _Z15coalescedKernelPfS_i
        .type           _Z15coalescedKernelPfS_i,@function
        .size           _Z15coalescedKernelPfS_i,(.L_x_4 - _Z15coalescedKernelPfS_i)
        .other          _Z15coalescedKernelPfS_i,@"STO_CUDA_ENTRY STV_DEFAULT"
_Z15coalescedKernelPfS_i:
.text._Z15coalescedKernelPfS_i:
[----:B------:R-:W-:Y:S01]  /*0000*/  LDC R1, c[0x0][0x37c] ;  /* 0x0000df00ff017b82 */ /* 0x000fe20000000800 */
[----:B------:R-:W0:Y:S07]  /*0010*/  S2R R0, SR_TID.X ;  /* 0x0000000000007919 */ /* 0x000e2e0000002100 */
[----:B------:R-:W0:Y:S01]  /*0020*/  S2UR UR4, SR_CTAID.X ;  /* 0x00000000000479c3 */ /* 0x000e220000002500 */
[----:B------:R-:W1:Y:S07]  /*0030*/  LDCU UR5, c[0x0][0x390] ;  /* 0x00007200ff0577ac */ /* 0x000e6e0008000800 */
[----:B------:R-:W0:Y:S02]  /*0040*/  LDC R7, c[0x0][0x360] ;  /* 0x0000d800ff077b82 */ /* 0x000e240000000800 */
[----:B0-----:R-:W-:-:S05]  /*0050*/  IMAD R7, R7, UR4, R0 ;  /* 0x0000000407077c24 */ /* 0x001fca000f8e0200 */
[----:B-1----:R-:W-:-:S13]  /*0060*/  ISETP.GE.AND P0, PT, R7, UR5, PT ;  /* 0x0000000507007c0c */ /* 0x002fda000bf06270 */
[----:B------:R-:W-:Y:S05]  /*0070*/  @P0 EXIT ;  /* 0x000000000000094d */ /* 0x000fea0003800000 */
[----:B------:R-:W0:Y:S01]  /*0080*/  LDC.64 R2, c[0x0][0x380] ;  /* 0x0000e000ff027b82 */ /* 0x000e220000000a00 */
[----:B------:R-:W1:Y:S07]  /*0090*/  LDCU.64 UR4, c[0x0][0x358] ;  /* 0x00006b00ff0477ac */ /* 0x000e6e0008000a00 */
[----:B------:R-:W2:Y:S01]  /*00a0*/  LDC.64 R4, c[0x0][0x388] ;  /* 0x0000e200ff047b82 */ /* 0x000ea20000000a00 */
[----:B0-----:R-:W-:-:S06]  /*00b0*/  IMAD.WIDE R2, R7, 0x4, R2 ;  /* 0x0000000407027825 */ /* 0x001fcc00078e0202 */
[----:B-1----:R-:W3:Y:S01]  /*00c0*/  LDG.E R2, desc[UR4][R2.64] ;  /* 0x0000000402027981 */ /* 0x002ee2000c1e1900 */
[----:B--2---:R-:W-:-:S04]  /*00d0*/  IMAD.WIDE R4, R7, 0x4, R4 ;  /* 0x0000000407047825 */ /* 0x004fc800078e0204 */
[----:B---3--:R-:W-:-:S05]  /*00e0*/  FADD R7, R2, R2 ;  /* 0x0000000202077221 */ /* 0x008fca0000000000 */
[----:B------:R-:W-:Y:S01]  /*00f0*/  STG.E desc[UR4][R4.64], R7 ;  /* 0x0000000704007986 */ /* 0x000fe2000c101904 */
[----:B------:R-:W-:Y:S05]  /*0100*/  EXIT ;  /* 0x000000000000794d */ /* 0x000fea0003800000 */
.L_x_1:
        /* <DEDUP_REMOVED lines=15> */
.L_x_4:


//--------------------- .text._Z10clear_dataPfi   --------------------------
	.section	.text._Z10clear_dataPfi,"ax",@progbits
	.align	128
        .global         _Z10clear_dataPfi
        .type           _Z10clear_dataPfi,@function
        .size           _Z10clear_dataPfi,(.L_x_5 - _Z10clear_dataPfi)
        .other          _Z10clear_dataPfi,@"STO_CUDA_ENTRY STV_DEFAULT"
_Z10clear_dataPfi:
.text._Z10clear_dataPfi:
        /* <DEDUP_REMOVED lines=9> */
[----:B------:R-:W1:Y:S01]  /*0090*/  LDCU.64 UR4, c[0x0][0x358] ;  /* 0x00006b00ff0477ac */ /* 0x000e620008000a00 */
[----:B0-----:R-:W-:-:S05]  /*00a0*/  IMAD.WIDE R2, R5, 0x4, R2 ;  /* 0x0000000405027825 */ /* 0x001fca00078e0202 */
[----:B-1----:R-:W-:Y:S01]  /*00b0*/  STG.E desc[UR4][R2.64], RZ ;  /* 0x000000ff02007986 */ /* 0x002fe2000c101904 */
[----:B------:R-:W-:Y:S05]  /*00c0*/  EXIT ;  /* 0x000000000000794d */ /* 0x000fea0003800000 */
.L_x_2:
        /* <DEDUP_REMOVED lines=11> */
.L_x_5:


//--------------------- .nv.shared.reserved.0     --------------------------
	.section	.nv.shared.reserved.0,"aw",@nobits
	.weak		__nv_reservedSMEM_offset_0_alias
	.size		__nv_reservedSMEM_offset_0_alias, 0, 64
	.other		__nv_reservedSMEM_offset_0_alias,@"STO_CUDA_RESERVED_SHARED STV_DEFAULT"
__nv_reservedSMEM_offset_0_alias:
	.zero		0
	.zero		64


//--------------------- .nv.constant0._Z18nonCoalescedKernelPfS_ii --------------------------
	.section	.nv.constant0._Z18nonCoalescedKernelPfS_ii,"a",@progbits
	.sectionflags	@""
	.align	4
.nv.constant0._Z18nonCoalescedKernelPfS_ii:
	.zero		920


//--------------------- .nv.constant0._Z15coalescedKernelPfS_i --------------------------
	.section	.nv.constant0._Z15coalescedKernelPfS_i,"a",@progbits
	.sectionflags	@""
	.align	4
.nv.constant0._Z15coalescedKernelPfS_i:
	.zero		916


//--------------------- .nv.constant0._Z10clear_dataPfi --------------------------
	.section	.nv.constant0._Z10clear_dataPfi,"a",@progbits
	.sectionflags	@""
	.align	4
.nv.constant0._Z10clear_dataPfi:
	.zero		908


//--------------------- SYMBOLS --------------------------

	.type		.nv.reservedSmem.offset0,@object
	.size		.nv.reservedSmem.offset0,0x4
